//
// Generated by NVIDIA NVVM Compiler
//
// Compiler Build ID: CL-36424714
// Cuda compilation tools, release 13.0, V13.0.88
// Based on NVVM 20.0.0
//

.version 9.0
.target sm_100
.address_size 64


.entry _Z15static_func_midv()
{


	ret;

}
.entry _ZN43_GLOBAL__N__2545326c_4_k_cu_c89b84dd_16371438static_func_in_anonymous_namespace_midEv()
{


	ret;

}


// ===== COMPILED SASS (sm_100) =====

	.target	sm_100

	.elftype	@"ET_EXEC"


//--------------------- .note.nv.tkinfo           --------------------------
	.section	.note.nv.tkinfo,"",@"SHT_NOTE"
	.sectionflags	@"SHF_NOTE_NV_TKINFO"
	.tkinfo
        /*0018*/ 	.word	0x00000002
        /*0030*/ 	.string	""
        /*0030*/ 	.string	"ptxas"
        /*0030*/ 	.string	"Cuda compilation tools, release 13.0, V13.0.88"
        /*0030*/ 	.string	"Build cuda_13.0.r13.0/compiler.36424714_0"
        /*0030*/ 	.string	"-arch sm_100 -m 64 "



//--------------------- .note.nv.cuinfo           --------------------------
	.section	.note.nv.cuinfo,"",@"SHT_NOTE"
	.sectionflags	@"SHF_NOTE_NV_CUINFO"
        /*0018*/ 	.short	0x0002
        /*001a*/ 	.short	0x0064
        /*001c*/ 	.short	0x0082
	.zero		2


//--------------------- .nv.info                  --------------------------
	.section	.nv.info,"",@"SHT_CUDA_INFO"
	.align	4


	//----- nvinfo : EIATTR_REGCOUNT
	.align		4
        /*0000*/ 	.byte	0x04, 0x2f
        /*0002*/ 	.short	(.L_1 - .L_0)
	.align		4
.L_0:
        /*0004*/ 	.word	index@(_Z15static_func_midv)
        /*0008*/ 	.word	0x00000004


	//----- nvinfo : EIATTR_FRAME_SIZE
	.align		4
.L_1:
        /*000c*/ 	.byte	0x04, 0x11
        /*000e*/ 	.short	(.L_3 - .L_2)
	.align		4
.L_2:
        /*0010*/ 	.word	index@(_Z15static_func_midv)
        /*0014*/ 	.word	0x00000000


	//----- nvinfo : EIATTR_REGCOUNT
	.align		4
.L_3:
        /*0018*/ 	.byte	0x04, 0x2f
        /*001a*/ 	.short	(.L_5 - .L_4)
	.align		4
.L_4:
        /*001c*/ 	.word	index@(_ZN43_GLOBAL__N__2545326c_4_k_cu_c89b84dd_16376838static_func_in_anonymous_namespace_midEv)
        /*0020*/ 	.word	0x00000004


	//----- nvinfo : EIATTR_FRAME_SIZE
	.align		4
.L_5:
        /*0024*/ 	.byte	0x04, 0x11
        /*0026*/ 	.short	(.L_7 - .L_6)
	.align		4
.L_6:
        /*0028*/ 	.word	index@(_ZN43_GLOBAL__N__2545326c_4_k_cu_c89b84dd_16376838static_func_in_anonymous_namespace_midEv)
        /*002c*/ 	.word	0x00000000


	//----- nvinfo : EIATTR_MIN_STACK_SIZE
	.align		4
.L_7:
        /*0030*/ 	.byte	0x04, 0x12
        /*0032*/ 	.short	(.L_9 - .L_8)
	.align		4
.L_8:
        /*0034*/ 	.word	index@(_ZN43_GLOBAL__N__2545326c_4_k_cu_c89b84dd_16376838static_func_in_anonymous_namespace_midEv)
        /*0038*/ 	.word	0x00000000


	//----- nvinfo : EIATTR_MIN_STACK_SIZE
	.align		4
.L_9:
        /*003c*/ 	.byte	0x04, 0x12
        /*003e*/ 	.short	(.L_11 - .L_10)
	.align		4
.L_10:
        /*0040*/ 	.word	index@(_Z15static_func_midv)
        /*0044*/ 	.word	0x00000000
.L_11:


//--------------------- .nv.compat                --------------------------
	.section	.nv.compat,"",@"SHT_CUDA_COMPAT_INFO"
	.align	4
        /*0000*/ 	.byte	0x02, 0x09, 0x00, 0x00, 0x02, 0x02, 0x01, 0x00, 0x02, 0x05, 0x05, 0x00, 0x03, 0x07, 0x01, 0x01
        /*0010*/ 	.byte	0x02, 0x03, 0x00, 0x00, 0x02, 0x06, 0x01, 0x00, 0x04, 0x0b, 0x08, 0x00, 0x09, 0x00, 0x00, 0x00
        /*0020*/ 	.byte	0x00, 0x00, 0x00, 0x00


//--------------------- .nv.info._ZN43_GLOBAL__N__2545326c_4_k_cu_c89b84dd_16376838static_func_in_anonymous_namespace_midEv --------------------------
	.section	.nv.info._ZN43_GLOBAL__N__2545326c_4_k_cu_c89b84dd_16376838static_func_in_anonymous_namespace_midEv,"",@"SHT_CUDA_INFO"
	.sectionflags	@""
	.align	4


	//----- nvinfo : EIATTR_CUDA_API_VERSION
	.align		4
        /*0000*/ 	.byte	0x04, 0x37
        /*0002*/ 	.short	(.L_13 - .L_12)
.L_12:
        /*0004*/ 	.word	0x00000082


	//----- nvinfo : EIATTR_SPARSE_MMA_MASK
	.align		4
.L_13:
        /*0008*/ 	.byte	0x03, 0x50
        /*000a*/ 	.short	0x0000


	//----- nvinfo : EIATTR_MAXREG_COUNT
	.align		4
        /*000c*/ 	.byte	0x03, 0x1b
        /*000e*/ 	.short	0x00ff


	//----- nvinfo : EIATTR_MERCURY_ISA_VERSION
	.align		4
        /*0010*/ 	.byte	0x03, 0x5f
        /*0012*/ 	.short	0x0101


	//----- nvinfo : EIATTR_VRC_CTA_INIT_COUNT
	.align		4
        /*0014*/ 	.byte	0x02, 0x4a
	.zero		1
	.zero		1


	//----- nvinfo : EIATTR_EXIT_INSTR_OFFSETS
	.align		4
        /*0018*/ 	.byte	0x04, 0x1c
        /*001a*/ 	.short	(.L_15 - .L_14)


	//   ....[0]....
.L_14:
        /*001c*/ 	.word	0x00000010


	//----- nvinfo : EIATTR_SW_WAR
	.align		4
.L_15:
        /*0020*/ 	.byte	0x04, 0x36
        /*0022*/ 	.short	(.L_17 - .L_16)
.L_16:
        /*0024*/ 	.word	0x00000008
.L_17:


//--------------------- .nv.info._Z15static_func_midv --------------------------
	.section	.nv.info._Z15static_func_midv,"",@"SHT_CUDA_INFO"
	.sectionflags	@""
	.align	4


	//----- nvinfo : EIATTR_CUDA_API_VERSION
	.align		4
        /*0000*/ 	.byte	0x04, 0x37
        /*0002*/ 	.short	(.L_19 - .L_18)
.L_18:
        /*0004*/ 	.word	0x00000082


	//----- nvinfo : EIATTR_SPARSE_MMA_MASK
	.align		4
.L_19:
        /*0008*/ 	.byte	0x03, 0x50
        /*000a*/ 	.short	0x0000


	//----- nvinfo : EIATTR_MAXREG_COUNT
	.align		4
        /*000c*/ 	.byte	0x03, 0x1b
        /*000e*/ 	.short	0x00ff


	//----- nvinfo : EIATTR_MERCURY_ISA_VERSION
	.align		4
        /*0010*/ 	.byte	0x03, 0x5f
        /*0012*/ 	.short	0x0101


	//----- nvinfo : EIATTR_VRC_CTA_INIT_COUNT
	.align		4
        /*0014*/ 	.byte	0x02, 0x4a
	.zero		1
	.zero		1


	//----- nvinfo : EIATTR_EXIT_INSTR_OFFSETS
	.align		4
        /*0018*/ 	.byte	0x04, 0x1c
        /*001a*/ 	.short	(.L_21 - .L_20)


	//   ....[0]....
.L_20:
        /*001c*/ 	.word	0x00000010


	//----- nvinfo : EIATTR_SW_WAR
	.align		4
.L_21:
        /*0020*/ 	.byte	0x04, 0x36
        /*0022*/ 	.short	(.L_23 - .L_22)
.L_22:
        /*0024*/ 	.word	0x00000008
.L_23:


//--------------------- .nv.callgraph             --------------------------
	.section	.nv.callgraph,"",@"SHT_CUDA_CALLGRAPH"
	.align	4
	.sectionentsize	8
	.align		4
        /*0000*/ 	.word	0x00000000
	.align		4
        /*0004*/ 	.word	0xffffffff
	.align		4
        /*0008*/ 	.word	0x00000000
	.align		4
        /*000c*/ 	.word	0xfffffffe
	.align		4
        /*0010*/ 	.word	0x00000000
	.align		4
        /*0014*/ 	.word	0xfffffffd
	.align		4
        /*0018*/ 	.word	0x00000000
	.align		4
        /*001c*/ 	.word	0xfffffffc


//--------------------- .text._ZN43_GLOBAL__N__2545326c_4_k_cu_c89b84dd_16376838static_func_in_anonymous_namespace_midEv --------------------------
	.section	.text._ZN43_GLOBAL__N__2545326c_4_k_cu_c89b84dd_16376838static_func_in_anonymous_namespace_midEv,"ax",@progbits
	.align	128
.text._ZN43_GLOBAL__N__2545326c_4_k_cu_c89b84dd_16376838static_func_in_anonymous_namespace_midEv:
        .type           _ZN43_GLOBAL__N__2545326c_4_k_cu_c89b84dd_16376838static_func_in_anonymous_namespace_midEv,@function
        .size           _ZN43_GLOBAL__N__2545326c_4_k_cu_c89b84dd_16376838static_func_in_anonymous_namespace_midEv,(.L_x_2 - _ZN43_GLOBAL__N__2545326c_4_k_cu_c89b84dd_16376838static_func_in_anonymous_namespace_midEv)
        .other          _ZN43_GLOBAL__N__2545326c_4_k_cu_c89b84dd_16376838static_func_in_anonymous_namespace_midEv,@"STO_CUDA_ENTRY STV_DEFAULT"
_ZN43_GLOBAL__N__2545326c_4_k_cu_c89b84dd_16376838static_func_in_anonymous_namespace_midEv:
[----:B------:R-:W-:Y:S01]  /*0000*/  LDC R1, c[0x0][0x37c] ;  /* 0x0000df00ff017b82 */ /* 0x000fe20000000800 */
[----:B------:R-:W-:Y:S05]  /*0010*/  EXIT ;  /* 0x000000000000794d */ /* 0x000fea0003800000 */
.L_x_0:
[----:B------:R-:W-:-:S00]  /*0020*/  BRA `(.L_x_0) ;  /* 0xfffffffc00fc7947 */ /* 0x000fc0000383ffff */
[----:B------:R-:W-:-:S00]  /*0030*/  NOP ;  /* 0x0000000000007918 */ /* 0x000fc00000000000 */
        /* <DEDUP_REMOVED lines=12> */
.L_x_2:


//--------------------- .text._Z15static_func_midv --------------------------
	.section	.text._Z15static_func_midv,"ax",@progbits
	.align	128
.text._Z15static_func_midv:
        .type           _Z15static_func_midv,@function
        .size           _Z15static_func_midv,(.L_x_3 - _Z15static_func_midv)
        .other          _Z15static_func_midv,@"STO_CUDA_ENTRY STV_DEFAULT"
_Z15static_func_midv:
[----:B------:R-:W-:Y:S01]  /*0000*/  LDC R1, c[0x0][0x37c] ;  /* 0x0000df00ff017b82 */ /* 0x000fe20000000800 */
[----:B------:R-:W-:Y:S05]  /*0010*/  EXIT ;  /* 0x000000000000794d */ /* 0x000fea0003800000 */
.L_x_1:
        /* <DEDUP_REMOVED lines=14> */
.L_x_3:


//--------------------- .nv.shared.reserved.0     --------------------------
	.section	.nv.shared.reserved.0,"aw",@nobits
	.weak		__nv_reservedSMEM_offset_0_alias
	.size		__nv_reservedSMEM_offset_0_alias, 0, 64
	.other		__nv_reservedSMEM_offset_0_alias,@"STO_CUDA_RESERVED_SHARED STV_DEFAULT"
__nv_reservedSMEM_offset_0_alias:
	.zero		0
	.zero		64


//--------------------- .nv.constant0._ZN43_GLOBAL__N__2545326c_4_k_cu_c89b84dd_16376838static_func_in_anonymous_namespace_midEv --------------------------
	.section	.nv.constant0._ZN43_GLOBAL__N__2545326c_4_k_cu_c89b84dd_16376838static_func_in_anonymous_namespace_midEv,"a",@progbits
	.sectionflags	@""
	.align	4
.nv.constant0._ZN43_GLOBAL__N__2545326c_4_k_cu_c89b84dd_16376838static_func_in_anonymous_namespace_midEv:
	.zero		896


//--------------------- .nv.constant0._Z15static_func_midv --------------------------
	.section	.nv.constant0._Z15static_func_midv,"a",@progbits
	.sectionflags	@""
	.align	4
.nv.constant0._Z15static_func_midv:
	.zero		896


//--------------------- SYMBOLS --------------------------

	.type		.nv.reservedSmem.offset0,@object
	.size		.nv.reservedSmem.offset0,0x4
